//
// Generated by NVIDIA NVVM Compiler
//
// Compiler Build ID: CL-36424714
// Cuda compilation tools, release 13.0, V13.0.88
// Based on NVVM 20.0.0
//

.version 9.0
.target sm_100
.address_size 64

	// .globl	_Z11GPUFunctionv
.extern .func  (.param .b32 func_retval0) vprintf
(
	.param .b64 vprintf_param_0,
	.param .b64 vprintf_param_1
)
;
.global .align 1 .b8 $str[54] = {34, 72, 101, 108, 108, 111, 34, 32, 102, 114, 111, 109, 32, 116, 104, 101, 32, 111, 110, 101, 32, 97, 110, 100, 32, 111, 110, 108, 121, 32, 71, 80, 85, 32, 116, 104, 114, 101, 97, 100, 32, 40, 105, 110, 100, 101, 120, 32, 37, 100, 41, 46, 10};

.visible .entry _Z11GPUFunctionv()
{
	.local .align 8 .b8 	__local_depot0[8];
	.reg .b64 	%SP;
	.reg .b64 	%SPL;
	.reg .b32 	%r<4>;
	.reg .b64 	%rd<5>;

	mov.u64 	%SPL, __local_depot0;
	cvta.local.u64 	%SP, %SPL;
	add.u64 	%rd1, %SP, 0;
	add.u64 	%rd2, %SPL, 0;
	mov.u32 	%r1, %tid.x;
	st.local.u32 	[%rd2], %r1;
	mov.u64 	%rd3, $str;
	cvta.global.u64 	%rd4, %rd3;
	{ // callseq 0, 0
	.param .b64 param0;
	st.param.b64 	[param0], %rd4;
	.param .b64 param1;
	st.param.b64 	[param1], %rd1;
	.param .b32 retval0;
	call.uni (retval0), 
	vprintf, 
	(
	param0, 
	param1
	);
	ld.param.b32 	%r2, [retval0];
	} // callseq 0

}


// ===== COMPILED SASS (sm_100) =====

	.target	sm_100

	.elftype	@"ET_EXEC"


//--------------------- .note.nv.tkinfo           --------------------------
	.section	.note.nv.tkinfo,"",@"SHT_NOTE"
	.sectionflags	@"SHF_NOTE_NV_TKINFO"
	.tkinfo
        /*0018*/ 	.word	0x00000002
        /*0030*/ 	.string	""
        /*0030*/ 	.string	"ptxas"
        /*0030*/ 	.string	"Cuda compilation tools, release 13.0, V13.0.88"
        /*0030*/ 	.string	"Build cuda_13.0.r13.0/compiler.36424714_0"
        /*0030*/ 	.string	"-arch sm_100 -m 64 "



//--------------------- .note.nv.cuinfo           --------------------------
	.section	.note.nv.cuinfo,"",@"SHT_NOTE"
	.sectionflags	@"SHF_NOTE_NV_CUINFO"
        /*0018*/ 	.short	0x0002
        /*001a*/ 	.short	0x0064
        /*001c*/ 	.short	0x0082
	.zero		2


//--------------------- .nv.info                  --------------------------
	.section	.nv.info,"",@"SHT_CUDA_INFO"
	.align	4


	//----- nvinfo : EIATTR_REGCOUNT
	.align		4
        /*0000*/ 	.byte	0x04, 0x2f
        /*0002*/ 	.short	(.L_2 - .L_1)
	.align		4
.L_1:
        /*0004*/ 	.word	index@(_Z11GPUFunctionv)
        /*0008*/ 	.word	0x00000018


	//----- nvinfo : EIATTR_FRAME_SIZE
	.align		4
.L_2:
        /*000c*/ 	.byte	0x04, 0x11
        /*000e*/ 	.short	(.L_4 - .L_3)
	.align		4
.L_3:
        /*0010*/ 	.word	index@(_Z11GPUFunctionv)
        /*0014*/ 	.word	0x00000008


	//----- nvinfo : EIATTR_MIN_STACK_SIZE
	.align		4
.L_4:
        /*0018*/ 	.byte	0x04, 0x12
        /*001a*/ 	.short	(.L_6 - .L_5)
	.align		4
.L_5:
        /*001c*/ 	.word	index@(_Z11GPUFunctionv)
        /*0020*/ 	.word	0x00000008
.L_6:


//--------------------- .nv.compat                --------------------------
	.section	.nv.compat,"",@"SHT_CUDA_COMPAT_INFO"
	.align	4
        /*0000*/ 	.byte	0x02, 0x09, 0x00, 0x00, 0x02, 0x02, 0x01, 0x00, 0x02, 0x05, 0x05, 0x00, 0x03, 0x07, 0x01, 0x01
        /*0010*/ 	.byte	0x02, 0x03, 0x00, 0x00, 0x02, 0x06, 0x01, 0x00, 0x04, 0x0b, 0x08, 0x00, 0x09, 0x00, 0x00, 0x00
        /*0020*/ 	.byte	0x00, 0x00, 0x00, 0x00


//--------------------- .nv.info._Z11GPUFunctionv --------------------------
	.section	.nv.info._Z11GPUFunctionv,"",@"SHT_CUDA_INFO"
	.sectionflags	@""
	.align	4


	//----- nvinfo : EIATTR_CUDA_API_VERSION
	.align		4
        /*0000*/ 	.byte	0x04, 0x37
        /*0002*/ 	.short	(.L_8 - .L_7)
.L_7:
        /*0004*/ 	.word	0x00000082


	//----- nvinfo : EIATTR_SPARSE_MMA_MASK
	.align		4
.L_8:
        /*0008*/ 	.byte	0x03, 0x50
        /*000a*/ 	.short	0x0000


	//----- nvinfo : EIATTR_MAXREG_COUNT
	.align		4
        /*000c*/ 	.byte	0x03, 0x1b
        /*000e*/ 	.short	0x00ff


	//----- nvinfo : EIATTR_EXTERNS
	.align		4
        /*0010*/ 	.byte	0x04, 0x0f
        /*0012*/ 	.short	(.L_10 - .L_9)


	//   ....[0]....
	.align		4
.L_9:
        /*0014*/ 	.word	index@(vprintf)


	//----- nvinfo : EIATTR_MERCURY_ISA_VERSION
	.align		4
.L_10:
        /*0018*/ 	.byte	0x03, 0x5f
        /*001a*/ 	.short	0x0101


	//----- nvinfo : EIATTR_VRC_CTA_INIT_COUNT
	.align		4
        /*001c*/ 	.byte	0x02, 0x4a
	.zero		1
	.zero		1


	//----- nvinfo : EIATTR_SYSCALL_OFFSETS
	.align		4
        /*0020*/ 	.byte	0x04, 0x46
        /*0022*/ 	.short	(.L_12 - .L_11)


	//   ....[0]....
.L_11:
        /*0024*/ 	.word	0x000000e0


	//----- nvinfo : EIATTR_EXIT_INSTR_OFFSETS
	.align		4
.L_12:
        /*0028*/ 	.byte	0x04, 0x1c
        /*002a*/ 	.short	(.L_14 - .L_13)


	//   ....[0]....
.L_13:
        /*002c*/ 	.word	0x000000f0


	//----- nvinfo : EIATTR_SW_WAR
	.align		4
.L_14:
        /*0030*/ 	.byte	0x04, 0x36
        /*0032*/ 	.short	(.L_16 - .L_15)
.L_15:
        /*0034*/ 	.word	0x00000008
.L_16:


//--------------------- .nv.callgraph             --------------------------
	.section	.nv.callgraph,"",@"SHT_CUDA_CALLGRAPH"
	.align	4
	.sectionentsize	8
	.align		4
        /*0000*/ 	.word	0x00000000
	.align		4
        /*0004*/ 	.word	0xffffffff
	.align		4
        /*0008*/ 	.word	index@(_Z11GPUFunctionv)
	.align		4
        /*000c*/ 	.word	index@(vprintf)
	.align		4
        /*0010*/ 	.word	0x00000000
	.align		4
        /*0014*/ 	.word	0xfffffffe
	.align		4
        /*0018*/ 	.word	0x00000000
	.align		4
        /*001c*/ 	.word	0xfffffffd
	.align		4
        /*0020*/ 	.word	0x00000000
	.align		4
        /*0024*/ 	.word	0xfffffffc


//--------------------- .nv.constant4             --------------------------
	.section	.nv.constant4,"a",@progbits
	.align	8
	.align		8
.nv.constant4:
        /*0000*/ 	.dword	vprintf
	.align		8
        /*0008*/ 	.dword	$str


//--------------------- .text._Z11GPUFunctionv    --------------------------
	.section	.text._Z11GPUFunctionv,"ax",@progbits
	.align	128
        .global         _Z11GPUFunctionv
        .type           _Z11GPUFunctionv,@function
        .size           _Z11GPUFunctionv,(.L_x_2 - _Z11GPUFunctionv)
        .other          _Z11GPUFunctionv,@"STO_CUDA_ENTRY STV_DEFAULT"
_Z11GPUFunctionv:
.text._Z11GPUFunctionv:
[----:B------:R-:W0:Y:S01]  /*0000*/  LDC R1, c[0x0][0x37c] ;  /* 0x0000df00ff017b82 */ /* 0x000e220000000800 */
[----:B------:R-:W1:Y:S01]  /*0010*/  S2R R8, SR_TID.X ;  /* 0x0000000000087919 */ /* 0x000e620000002100 */
[----:B0-----:R-:W-:Y:S01]  /*0020*/  VIADD R1, R1, 0xfffffff8 ;  /* 0xfffffff801017836 */ /* 0x001fe20000000000 */
[----:B------:R-:W-:Y:S01]  /*0030*/  MOV R0, 0x0 ;  /* 0x0000000000007802 */ /* 0x000fe20000000f00 */
[----:B------:R-:W0:Y:S04]  /*0040*/  LDCU UR4, c[0x0][0x2f8] ;  /* 0x00005f00ff0477ac */ /* 0x000e280008000800 */
[----:B------:R2:W3:Y:S01]  /*0050*/  LDC.64 R2, c[0x4][R0] ;  /* 0x0100000000027b82 */ /* 0x0004e20000000a00 */
[----:B------:R-:W4:Y:S01]  /*0060*/  LDCU.64 UR6, c[0x4][0x8] ;  /* 0x01000100ff0677ac */ /* 0x000f220008000a00 */
[----:B------:R-:W5:Y:S01]  /*0070*/  LDCU UR5, c[0x0][0x2fc] ;  /* 0x00005f80ff0577ac */ /* 0x000f620008000800 */
[----:B0-----:R-:W-:Y:S01]  /*0080*/  IADD3 R6, P0, PT, R1, UR4, RZ ;  /* 0x0000000401067c10 */ /* 0x001fe2000ff1e0ff */
[----:B----4-:R-:W-:Y:S01]  /*0090*/  IMAD.U32 R4, RZ, RZ, UR6 ;  /* 0x00000006ff047e24 */ /* 0x010fe2000f8e00ff */
[----:B------:R-:W-:-:S03]  /*00a0*/  MOV R5, UR7 ;  /* 0x0000000700057c02 */ /* 0x000fc60008000f00 */
[----:B-----5:R-:W-:Y:S01]  /*00b0*/  IMAD.X R7, RZ, RZ, UR5, P0 ;  /* 0x00000005ff077e24 */ /* 0x020fe200080e06ff */
[----:B-1----:R2:W-:Y:S07]  /*00c0*/  STL [R1], R8 ;  /* 0x0000000801007387 */ /* 0x0025ee0000100800 */
[----:B------:R-:W-:-:S07]  /*00d0*/  LEPC R20, `(.L_x_0) ;  /* 0x000000001014794e */ /* 0x000fce0000000000 */
[----:B--23--:R-:W-:Y:S05]  /*00e0*/  CALL.ABS.NOINC R2 ;  /* 0x0000000002007343 */ /* 0x00cfea0003c00000 */
.L_x_0:
[----:B------:R-:W-:Y:S05]  /*00f0*/  EXIT ;  /* 0x000000000000794d */ /* 0x000fea0003800000 */
.L_x_1:
[----:B------:R-:W-:-:S00]  /*0100*/  BRA `(.L_x_1) ;  /* 0xfffffffc00fc7947 */ /* 0x000fc0000383ffff */
[----:B------:R-:W-:-:S00]  /*0110*/  NOP ;  /* 0x0000000000007918 */ /* 0x000fc00000000000 */
        /* <DEDUP_REMOVED lines=14> */
.L_x_2:


//--------------------- .nv.global.init           --------------------------
	.section	.nv.global.init,"aw",@progbits
.nv.global.init:
	.type		$str,@object
	.size		$str,(.L_0 - $str)
$str:
        /*0000*/ 	.byte	0x22, 0x48, 0x65, 0x6c, 0x6c, 0x6f, 0x22, 0x20, 0x66, 0x72, 0x6f, 0x6d, 0x20, 0x74, 0x68, 0x65
        /*0010*/ 	.byte	0x20, 0x6f, 0x6e, 0x65, 0x20, 0x61, 0x6e, 0x64, 0x20, 0x6f, 0x6e, 0x6c, 0x79, 0x20, 0x47, 0x50
        /*0020*/ 	.byte	0x55, 0x20, 0x74, 0x68, 0x72, 0x65, 0x61, 0x64, 0x20, 0x28, 0x69, 0x6e, 0x64, 0x65, 0x78, 0x20
        /*0030*/ 	.byte	0x25, 0x64, 0x29, 0x2e, 0x0a, 0x00
.L_0:


//--------------------- .nv.shared.reserved.0     --------------------------
	.section	.nv.shared.reserved.0,"aw",@nobits
	.weak		__nv_reservedSMEM_offset_0_alias
	.size		__nv_reservedSMEM_offset_0_alias, 0, 64
	.other		__nv_reservedSMEM_offset_0_alias,@"STO_CUDA_RESERVED_SHARED STV_DEFAULT"
__nv_reservedSMEM_offset_0_alias:
	.zero		0
	.zero		64


//--------------------- .nv.constant0._Z11GPUFunctionv --------------------------
	.section	.nv.constant0._Z11GPUFunctionv,"a",@progbits
	.sectionflags	@""
	.align	4
.nv.constant0._Z11GPUFunctionv:
	.zero		896


//--------------------- SYMBOLS --------------------------

	.type		.nv.reservedSmem.offset0,@object
	.size		.nv.reservedSmem.offset0,0x4
	.type		vprintf,@function
